//
// Generated by NVIDIA NVVM Compiler
//
// Compiler Build ID: CL-36424714
// Cuda compilation tools, release 13.0, V13.0.88
// Based on NVVM 20.0.0
//

.version 9.0
.target sm_100
.address_size 64

	// .globl	_Z16cuAutoAdjust_devPhS_iPib

.visible .entry _Z16cuAutoAdjust_devPhS_iPib(
	.param .u64 .ptr .align 1 _Z16cuAutoAdjust_devPhS_iPib_param_0,
	.param .u64 .ptr .align 1 _Z16cuAutoAdjust_devPhS_iPib_param_1,
	.param .u32 _Z16cuAutoAdjust_devPhS_iPib_param_2,
	.param .u64 .ptr .align 1 _Z16cuAutoAdjust_devPhS_iPib_param_3,
	.param .u8 _Z16cuAutoAdjust_devPhS_iPib_param_4
)
{
	.reg .pred 	%p<3>;
	.reg .b16 	%rs<2>;
	.reg .b32 	%r<10>;
	.reg .b64 	%rd<12>;

	ld.param.u64 	%rd1, [_Z16cuAutoAdjust_devPhS_iPib_param_0];
	ld.param.u64 	%rd2, [_Z16cuAutoAdjust_devPhS_iPib_param_1];
	ld.param.u32 	%r2, [_Z16cuAutoAdjust_devPhS_iPib_param_2];
	ld.param.u64 	%rd3, [_Z16cuAutoAdjust_devPhS_iPib_param_3];
	ld.param.s8 	%rs1, [_Z16cuAutoAdjust_devPhS_iPib_param_4];
	mov.u32 	%r3, %ntid.x;
	mov.u32 	%r4, %ctaid.x;
	mov.u32 	%r5, %tid.x;
	mad.lo.s32 	%r1, %r3, %r4, %r5;
	setp.ge.s32 	%p1, %r1, %r2;
	@%p1 bra 	$L__BB0_2;
	cvta.to.global.u64 	%rd4, %rd1;
	cvta.to.global.u64 	%rd5, %rd3;
	cvta.to.global.u64 	%rd6, %rd2;
	cvt.s64.s32 	%rd7, %r1;
	add.s64 	%rd8, %rd4, %rd7;
	ld.global.u8 	%r6, [%rd8];
	mul.wide.u32 	%rd9, %r6, 4;
	add.s64 	%rd10, %rd5, %rd9;
	ld.global.u32 	%r7, [%rd10];
	setp.ne.s16 	%p2, %rs1, 0;
	selp.s32 	%r8, -1, 0, %p2;
	xor.b32  	%r9, %r7, %r8;
	add.s64 	%rd11, %rd6, %rd7;
	st.global.u8 	[%rd11], %r9;
$L__BB0_2:
	ret;

}
	// .globl	_Z18cuProcessImage_devPhS_iPiS0_bf
.visible .entry _Z18cuProcessImage_devPhS_iPiS0_bf(
	.param .u64 .ptr .align 1 _Z18cuProcessImage_devPhS_iPiS0_bf_param_0,
	.param .u64 .ptr .align 1 _Z18cuProcessImage_devPhS_iPiS0_bf_param_1,
	.param .u32 _Z18cuProcessImage_devPhS_iPiS0_bf_param_2,
	.param .u64 .ptr .align 1 _Z18cuProcessImage_devPhS_iPiS0_bf_param_3,
	.param .u64 .ptr .align 1 _Z18cuProcessImage_devPhS_iPiS0_bf_param_4,
	.param .u8 _Z18cuProcessImage_devPhS_iPiS0_bf_param_5,
	.param .f32 _Z18cuProcessImage_devPhS_iPiS0_bf_param_6
)
{
	.reg .pred 	%p<3>;
	.reg .b16 	%rs<3>;
	.reg .b32 	%r<13>;
	.reg .b32 	%f<4>;
	.reg .b64 	%rd<16>;

	ld.param.u64 	%rd1, [_Z18cuProcessImage_devPhS_iPiS0_bf_param_0];
	ld.param.u64 	%rd2, [_Z18cuProcessImage_devPhS_iPiS0_bf_param_1];
	ld.param.u32 	%r2, [_Z18cuProcessImage_devPhS_iPiS0_bf_param_2];
	ld.param.u64 	%rd3, [_Z18cuProcessImage_devPhS_iPiS0_bf_param_3];
	ld.param.u64 	%rd4, [_Z18cuProcessImage_devPhS_iPiS0_bf_param_4];
	ld.param.s8 	%rs1, [_Z18cuProcessImage_devPhS_iPiS0_bf_param_5];
	ld.param.f32 	%f1, [_Z18cuProcessImage_devPhS_iPiS0_bf_param_6];
	mov.u32 	%r3, %ntid.x;
	mov.u32 	%r4, %ctaid.x;
	mov.u32 	%r5, %tid.x;
	mad.lo.s32 	%r1, %r3, %r4, %r5;
	setp.ge.s32 	%p1, %r1, %r2;
	@%p1 bra 	$L__BB1_2;
	cvta.to.global.u64 	%rd5, %rd1;
	cvta.to.global.u64 	%rd6, %rd3;
	cvta.to.global.u64 	%rd7, %rd4;
	cvta.to.global.u64 	%rd8, %rd2;
	cvt.s64.s32 	%rd9, %r1;
	add.s64 	%rd10, %rd5, %rd9;
	ld.global.u8 	%rs2, [%rd10];
	cvt.rn.f32.u16 	%f2, %rs2;
	add.f32 	%f3, %f1, %f2;
	cvt.rzi.s32.f32 	%r6, %f3;
	min.s32 	%r7, %r6, 255;
	max.s32 	%r8, %r7, 0;
	mul.wide.u32 	%rd11, %r8, 4;
	add.s64 	%rd12, %rd6, %rd11;
	ld.global.u32 	%r9, [%rd12];
	mul.wide.s32 	%rd13, %r9, 4;
	add.s64 	%rd14, %rd7, %rd13;
	ld.global.u32 	%r10, [%rd14];
	setp.ne.s16 	%p2, %rs1, 0;
	selp.s32 	%r11, -1, 0, %p2;
	xor.b32  	%r12, %r10, %r11;
	add.s64 	%rd15, %rd8, %rd9;
	st.global.u8 	[%rd15], %r12;
$L__BB1_2:
	ret;

}


// ===== COMPILED SASS (sm_100) =====

	.target	sm_100

	.elftype	@"ET_EXEC"


//--------------------- .note.nv.tkinfo           --------------------------
	.section	.note.nv.tkinfo,"",@"SHT_NOTE"
	.sectionflags	@"SHF_NOTE_NV_TKINFO"
	.tkinfo
        /*0018*/ 	.word	0x00000002
        /*0030*/ 	.string	""
        /*0030*/ 	.string	"ptxas"
        /*0030*/ 	.string	"Cuda compilation tools, release 13.0, V13.0.88"
        /*0030*/ 	.string	"Build cuda_13.0.r13.0/compiler.36424714_0"
        /*0030*/ 	.string	"-arch sm_100 -m 64 "



//--------------------- .note.nv.cuinfo           --------------------------
	.section	.note.nv.cuinfo,"",@"SHT_NOTE"
	.sectionflags	@"SHF_NOTE_NV_CUINFO"
        /*0018*/ 	.short	0x0002
        /*001a*/ 	.short	0x0064
        /*001c*/ 	.short	0x0082
	.zero		2


//--------------------- .nv.info                  --------------------------
	.section	.nv.info,"",@"SHT_CUDA_INFO"
	.align	4


	//----- nvinfo : EIATTR_REGCOUNT
	.align		4
        /*0000*/ 	.byte	0x04, 0x2f
        /*0002*/ 	.short	(.L_1 - .L_0)
	.align		4
.L_0:
        /*0004*/ 	.word	index@(_Z16cuAutoAdjust_devPhS_iPib)
        /*0008*/ 	.word	0x0000000c


	//----- nvinfo : EIATTR_FRAME_SIZE
	.align		4
.L_1:
        /*000c*/ 	.byte	0x04, 0x11
        /*000e*/ 	.short	(.L_3 - .L_2)
	.align		4
.L_2:
        /*0010*/ 	.word	index@(_Z16cuAutoAdjust_devPhS_iPib)
        /*0014*/ 	.word	0x00000000


	//----- nvinfo : EIATTR_REGCOUNT
	.align		4
.L_3:
        /*0018*/ 	.byte	0x04, 0x2f
        /*001a*/ 	.short	(.L_5 - .L_4)
	.align		4
.L_4:
        /*001c*/ 	.word	index@(_Z18cuProcessImage_devPhS_iPiS0_bf)
        /*0020*/ 	.word	0x0000000d


	//----- nvinfo : EIATTR_FRAME_SIZE
	.align		4
.L_5:
        /*0024*/ 	.byte	0x04, 0x11
        /*0026*/ 	.short	(.L_7 - .L_6)
	.align		4
.L_6:
        /*0028*/ 	.word	index@(_Z18cuProcessImage_devPhS_iPiS0_bf)
        /*002c*/ 	.word	0x00000000


	//----- nvinfo : EIATTR_MIN_STACK_SIZE
	.align		4
.L_7:
        /*0030*/ 	.byte	0x04, 0x12
        /*0032*/ 	.short	(.L_9 - .L_8)
	.align		4
.L_8:
        /*0034*/ 	.word	index@(_Z18cuProcessImage_devPhS_iPiS0_bf)
        /*0038*/ 	.word	0x00000000


	//----- nvinfo : EIATTR_MIN_STACK_SIZE
	.align		4
.L_9:
        /*003c*/ 	.byte	0x04, 0x12
        /*003e*/ 	.short	(.L_11 - .L_10)
	.align		4
.L_10:
        /*0040*/ 	.word	index@(_Z16cuAutoAdjust_devPhS_iPib)
        /*0044*/ 	.word	0x00000000
.L_11:


//--------------------- .nv.compat                --------------------------
	.section	.nv.compat,"",@"SHT_CUDA_COMPAT_INFO"
	.align	4
        /*0000*/ 	.byte	0x02, 0x09, 0x00, 0x00, 0x02, 0x02, 0x01, 0x00, 0x02, 0x05, 0x05, 0x00, 0x03, 0x07, 0x01, 0x01
        /*0010*/ 	.byte	0x02, 0x03, 0x00, 0x00, 0x02, 0x06, 0x01, 0x00, 0x04, 0x0b, 0x08, 0x00, 0x09, 0x00, 0x00, 0x00
        /*0020*/ 	.byte	0x00, 0x00, 0x00, 0x00


//--------------------- .nv.info._Z18cuProcessImage_devPhS_iPiS0_bf --------------------------
	.section	.nv.info._Z18cuProcessImage_devPhS_iPiS0_bf,"",@"SHT_CUDA_INFO"
	.sectionflags	@""
	.align	4


	//----- nvinfo : EIATTR_CUDA_API_VERSION
	.align		4
        /*0000*/ 	.byte	0x04, 0x37
        /*0002*/ 	.short	(.L_13 - .L_12)
.L_12:
        /*0004*/ 	.word	0x00000082


	//----- nvinfo : EIATTR_KPARAM_INFO
	.align		4
.L_13:
        /*0008*/ 	.byte	0x04, 0x17
        /*000a*/ 	.short	(.L_15 - .L_14)
.L_14:
        /*000c*/ 	.word	0x00000000
        /*0010*/ 	.short	0x0006
        /*0012*/ 	.short	0x002c
        /*0014*/ 	.byte	0x00, 0xf0, 0x11, 0x00


	//----- nvinfo : EIATTR_KPARAM_INFO
	.align		4
.L_15:
        /*0018*/ 	.byte	0x04, 0x17
        /*001a*/ 	.short	(.L_17 - .L_16)
.L_16:
        /*001c*/ 	.word	0x00000000
        /*0020*/ 	.short	0x0005
        /*0022*/ 	.short	0x0028
        /*0024*/ 	.byte	0x00, 0xf0, 0x05, 0x00


	//----- nvinfo : EIATTR_KPARAM_INFO
	.align		4
.L_17:
        /*0028*/ 	.byte	0x04, 0x17
        /*002a*/ 	.short	(.L_19 - .L_18)
.L_18:
        /*002c*/ 	.word	0x00000000
        /*0030*/ 	.short	0x0004
        /*0032*/ 	.short	0x0020
        /*0034*/ 	.byte	0x00, 0xf5, 0x21, 0x00


	//----- nvinfo : EIATTR_KPARAM_INFO
	.align		4
.L_19:
        /*0038*/ 	.byte	0x04, 0x17
        /*003a*/ 	.short	(.L_21 - .L_20)
.L_20:
        /*003c*/ 	.word	0x00000000
        /*0040*/ 	.short	0x0003
        /*0042*/ 	.short	0x0018
        /*0044*/ 	.byte	0x00, 0xf5, 0x21, 0x00


	//----- nvinfo : EIATTR_KPARAM_INFO
	.align		4
.L_21:
        /*0048*/ 	.byte	0x04, 0x17
        /*004a*/ 	.short	(.L_23 - .L_22)
.L_22:
        /*004c*/ 	.word	0x00000000
        /*0050*/ 	.short	0x0002
        /*0052*/ 	.short	0x0010
        /*0054*/ 	.byte	0x00, 0xf0, 0x11, 0x00


	//----- nvinfo : EIATTR_KPARAM_INFO
	.align		4
.L_23:
        /*0058*/ 	.byte	0x04, 0x17
        /*005a*/ 	.short	(.L_25 - .L_24)
.L_24:
        /*005c*/ 	.word	0x00000000
        /*0060*/ 	.short	0x0001
        /*0062*/ 	.short	0x0008
        /*0064*/ 	.byte	0x00, 0xf5, 0x21, 0x00


	//----- nvinfo : EIATTR_KPARAM_INFO
	.align		4
.L_25:
        /*0068*/ 	.byte	0x04, 0x17
        /*006a*/ 	.short	(.L_27 - .L_26)
.L_26:
        /*006c*/ 	.word	0x00000000
        /*0070*/ 	.short	0x0000
        /*0072*/ 	.short	0x0000
        /*0074*/ 	.byte	0x00, 0xf5, 0x21, 0x00


	//----- nvinfo : EIATTR_SPARSE_MMA_MASK
	.align		4
.L_27:
        /*0078*/ 	.byte	0x03, 0x50
        /*007a*/ 	.short	0x0000


	//----- nvinfo : EIATTR_MAXREG_COUNT
	.align		4
        /*007c*/ 	.byte	0x03, 0x1b
        /*007e*/ 	.short	0x00ff


	//----- nvinfo : EIATTR_MERCURY_ISA_VERSION
	.align		4
        /*0080*/ 	.byte	0x03, 0x5f
        /*0082*/ 	.short	0x0101


	//----- nvinfo : EIATTR_VRC_CTA_INIT_COUNT
	.align		4
        /*0084*/ 	.byte	0x02, 0x4a
	.zero		1
	.zero		1


	//----- nvinfo : EIATTR_EXIT_INSTR_OFFSETS
	.align		4
        /*0088*/ 	.byte	0x04, 0x1c
        /*008a*/ 	.short	(.L_29 - .L_28)


	//   ....[0]....
.L_28:
        /*008c*/ 	.word	0x00000070


	//   ....[1]....
        /*0090*/ 	.word	0x00000200


	//----- nvinfo : EIATTR_CBANK_PARAM_SIZE
	.align		4
.L_29:
        /*0094*/ 	.byte	0x03, 0x19
        /*0096*/ 	.short	0x0030


	//----- nvinfo : EIATTR_PARAM_CBANK
	.align		4
        /*0098*/ 	.byte	0x04, 0x0a
        /*009a*/ 	.short	(.L_31 - .L_30)
	.align		4
.L_30:
        /*009c*/ 	.word	index@(.nv.constant0._Z18cuProcessImage_devPhS_iPiS0_bf)
        /*00a0*/ 	.short	0x0380
        /*00a2*/ 	.short	0x0030


	//----- nvinfo : EIATTR_SW_WAR
	.align		4
.L_31:
        /*00a4*/ 	.byte	0x04, 0x36
        /*00a6*/ 	.short	(.L_33 - .L_32)
.L_32:
        /*00a8*/ 	.word	0x00000008
.L_33:


//--------------------- .nv.info._Z16cuAutoAdjust_devPhS_iPib --------------------------
	.section	.nv.info._Z16cuAutoAdjust_devPhS_iPib,"",@"SHT_CUDA_INFO"
	.sectionflags	@""
	.align	4


	//----- nvinfo : EIATTR_CUDA_API_VERSION
	.align		4
        /*0000*/ 	.byte	0x04, 0x37
        /*0002*/ 	.short	(.L_35 - .L_34)
.L_34:
        /*0004*/ 	.word	0x00000082


	//----- nvinfo : EIATTR_KPARAM_INFO
	.align		4
.L_35:
        /*0008*/ 	.byte	0x04, 0x17
        /*000a*/ 	.short	(.L_37 - .L_36)
.L_36:
        /*000c*/ 	.word	0x00000000
        /*0010*/ 	.short	0x0004
        /*0012*/ 	.short	0x0020
        /*0014*/ 	.byte	0x00, 0xf0, 0x05, 0x00


	//----- nvinfo : EIATTR_KPARAM_INFO
	.align		4
.L_37:
        /*0018*/ 	.byte	0x04, 0x17
        /*001a*/ 	.short	(.L_39 - .L_38)
.L_38:
        /*001c*/ 	.word	0x00000000
        /*0020*/ 	.short	0x0003
        /*0022*/ 	.short	0x0018
        /*0024*/ 	.byte	0x00, 0xf5, 0x21, 0x00


	//----- nvinfo : EIATTR_KPARAM_INFO
	.align		4
.L_39:
        /*0028*/ 	.byte	0x04, 0x17
        /*002a*/ 	.short	(.L_41 - .L_40)
.L_40:
        /*002c*/ 	.word	0x00000000
        /*0030*/ 	.short	0x0002
        /*0032*/ 	.short	0x0010
        /*0034*/ 	.byte	0x00, 0xf0, 0x11, 0x00


	//----- nvinfo : EIATTR_KPARAM_INFO
	.align		4
.L_41:
        /*0038*/ 	.byte	0x04, 0x17
        /*003a*/ 	.short	(.L_43 - .L_42)
.L_42:
        /*003c*/ 	.word	0x00000000
        /*0040*/ 	.short	0x0001
        /*0042*/ 	.short	0x0008
        /*0044*/ 	.byte	0x00, 0xf5, 0x21, 0x00


	//----- nvinfo : EIATTR_KPARAM_INFO
	.align		4
.L_43:
        /*0048*/ 	.byte	0x04, 0x17
        /*004a*/ 	.short	(.L_45 - .L_44)
.L_44:
        /*004c*/ 	.word	0x00000000
        /*0050*/ 	.short	0x0000
        /*0052*/ 	.short	0x0000
        /*0054*/ 	.byte	0x00, 0xf5, 0x21, 0x00


	//----- nvinfo : EIATTR_SPARSE_MMA_MASK
	.align		4
.L_45:
        /*0058*/ 	.byte	0x03, 0x50
        /*005a*/ 	.short	0x0000


	//----- nvinfo : EIATTR_MAXREG_COUNT
	.align		4
        /*005c*/ 	.byte	0x03, 0x1b
        /*005e*/ 	.short	0x00ff


	//----- nvinfo : EIATTR_MERCURY_ISA_VERSION
	.align		4
        /*0060*/ 	.byte	0x03, 0x5f
        /*0062*/ 	.short	0x0101


	//----- nvinfo : EIATTR_VRC_CTA_INIT_COUNT
	.align		4
        /*0064*/ 	.byte	0x02, 0x4a
	.zero		1
	.zero		1


	//----- nvinfo : EIATTR_EXIT_INSTR_OFFSETS
	.align		4
        /*0068*/ 	.byte	0x04, 0x1c
        /*006a*/ 	.short	(.L_47 - .L_46)


	//   ....[0]....
.L_46:
        /*006c*/ 	.word	0x00000070


	//   ....[1]....
        /*0070*/ 	.word	0x00000180


	//----- nvinfo : EIATTR_CBANK_PARAM_SIZE
	.align		4
.L_47:
        /*0074*/ 	.byte	0x03, 0x19
        /*0076*/ 	.short	0x0021


	//----- nvinfo : EIATTR_PARAM_CBANK
	.align		4
        /*0078*/ 	.byte	0x04, 0x0a
        /*007a*/ 	.short	(.L_49 - .L_48)
	.align		4
.L_48:
        /*007c*/ 	.word	index@(.nv.constant0._Z16cuAutoAdjust_devPhS_iPib)
        /*0080*/ 	.short	0x0380
        /*0082*/ 	.short	0x0021


	//----- nvinfo : EIATTR_SW_WAR
	.align		4
.L_49:
        /*0084*/ 	.byte	0x04, 0x36
        /*0086*/ 	.short	(.L_51 - .L_50)
.L_50:
        /*0088*/ 	.word	0x00000008
.L_51:


//--------------------- .nv.callgraph             --------------------------
	.section	.nv.callgraph,"",@"SHT_CUDA_CALLGRAPH"
	.align	4
	.sectionentsize	8
	.align		4
        /*0000*/ 	.word	0x00000000
	.align		4
        /*0004*/ 	.word	0xffffffff
	.align		4
        /*0008*/ 	.word	0x00000000
	.align		4
        /*000c*/ 	.word	0xfffffffe
	.align		4
        /*0010*/ 	.word	0x00000000
	.align		4
        /*0014*/ 	.word	0xfffffffd
	.align		4
        /*0018*/ 	.word	0x00000000
	.align		4
        /*001c*/ 	.word	0xfffffffc


//--------------------- .text._Z18cuProcessImage_devPhS_iPiS0_bf --------------------------
	.section	.text._Z18cuProcessImage_devPhS_iPiS0_bf,"ax",@progbits
	.align	128
        .global         _Z18cuProcessImage_devPhS_iPiS0_bf
        .type           _Z18cuProcessImage_devPhS_iPiS0_bf,@function
        .size           _Z18cuProcessImage_devPhS_iPiS0_bf,(.L_x_2 - _Z18cuProcessImage_devPhS_iPiS0_bf)
        .other          _Z18cuProcessImage_devPhS_iPiS0_bf,@"STO_CUDA_ENTRY STV_DEFAULT"
_Z18cuProcessImage_devPhS_iPiS0_bf:
.text._Z18cuProcessImage_devPhS_iPiS0_bf:
[----:B------:R-:W-:Y:S01]  /*0000*/  LDC R1, c[0x0][0x37c] ;  /* 0x0000df00ff017b82 */ /* 0x000fe20000000800 */
[----:B------:R-:W0:Y:S01]  /*0010*/  S2R R0, SR_CTAID.X ;  /* 0x0000000000007919 */ /* 0x000e220000002500 */
[----:B------:R-:W0:Y:S01]  /*0020*/  LDCU UR4, c[0x0][0x360] ;  /* 0x00006c00ff0477ac */ /* 0x000e220008000800 */
[----:B------:R-:W0:Y:S01]  /*0030*/  S2R R3, SR_TID.X ;  /* 0x0000000000037919 */ /* 0x000e220000002100 */
[----:B------:R-:W1:Y:S01]  /*0040*/  LDCU UR5, c[0x0][0x390] ;  /* 0x00007200ff0577ac */ /* 0x000e620008000800 */
[----:B0-----:R-:W-:-:S05]  /*0050*/  IMAD R0, R0, UR4, R3 ;  /* 0x0000000400007c24 */ /* 0x001fca000f8e0203 */
[----:B-1----:R-:W-:-:S13]  /*0060*/  ISETP.GE.AND P0, PT, R0, UR5, PT ;  /* 0x0000000500007c0c */ /* 0x002fda000bf06270 */
[----:B------:R-:W-:Y:S05]  /*0070*/  @P0 EXIT ;  /* 0x000000000000094d */ /* 0x000fea0003800000 */
[----:B------:R-:W0:Y:S01]  /*0080*/  LDCU.128 UR8, c[0x0][0x380] ;  /* 0x00007000ff0877ac */ /* 0x000e220008000c00 */
[----:B------:R-:W-:Y:S01]  /*0090*/  SHF.R.S32.HI R10, RZ, 0x1f, R0 ;  /* 0x0000001fff0a7819 */ /* 0x000fe20000011400 */
[----:B------:R-:W1:Y:S01]  /*00a0*/  LDC.64 R2, c[0x0][0x398] ;  /* 0x0000e600ff027b82 */ /* 0x000e620000000a00 */
[----:B------:R-:W2:Y:S01]  /*00b0*/  LDCU.64 UR6, c[0x0][0x358] ;  /* 0x00006b00ff0677ac */ /* 0x000ea20008000a00 */
[----:B------:R-:W3:Y:S01]  /*00c0*/  LDCU UR4, c[0x0][0x3ac] ;  /* 0x00007580ff0477ac */ /* 0x000ee20008000800 */
[----:B0-----:R-:W-:-:S04]  /*00d0*/  IADD3 R6, P0, PT, R0, UR8, RZ ;  /* 0x0000000800067c10 */ /* 0x001fc8000ff1e0ff */
[----:B------:R-:W-:-:S05]  /*00e0*/  IADD3.X R7, PT, PT, R10, UR9, RZ, P0, !PT ;  /* 0x000000090a077c10 */ /* 0x000fca00087fe4ff */
[----:B--2---:R-:W2:Y:S02]  /*00f0*/  LDG.E.U8 R6, desc[UR6][R6.64] ;  /* 0x0000000606067981 */ /* 0x004ea4000c1e1100 */
[----:B--2---:R-:W-:-:S05]  /*0100*/  I2FP.F32.U32 R4, R6 ;  /* 0x0000000600047245 */ /* 0x004fca0000201000 */
[----:B---3--:R-:W-:Y:S01]  /*0110*/  FADD R8, R4, UR4 ;  /* 0x0000000404087e21 */ /* 0x008fe20008000000 */
[----:B------:R-:W0:Y:S05]  /*0120*/  LDCU.U8 UR4, c[0x0][0x3a8] ;  /* 0x00007500ff0477ac */ /* 0x000e2a0008000000 */
[----:B------:R-:W2:Y:S02]  /*0130*/  F2I.TRUNC.NTZ R8, R8 ;  /* 0x0000000800087305 */ /* 0x000ea4000020f100 */
[----:B--2---:R-:W-:-:S05]  /*0140*/  VIMNMX.RELU R5, PT, PT, R8, 0xff, PT ;  /* 0x000000ff08057848 */ /* 0x004fca0003fe1100 */
[----:B-1----:R-:W-:Y:S02]  /*0150*/  IMAD.WIDE.U32 R2, R5, 0x4, R2 ;  /* 0x0000000405027825 */ /* 0x002fe400078e0002 */
[----:B------:R-:W1:Y:S04]  /*0160*/  LDC.64 R4, c[0x0][0x3a0] ;  /* 0x0000e800ff047b82 */ /* 0x000e680000000a00 */
[----:B------:R-:W1:Y:S01]  /*0170*/  LDG.E R3, desc[UR6][R2.64] ;  /* 0x0000000602037981 */ /* 0x000e62000c1e1900 */
[----:B0-----:R-:W-:-:S06]  /*0180*/  UPRMT UR4, UR4, 0x8880, URZ ;  /* 0x0000888004047896 */ /* 0x001fcc00080000ff */
[----:B------:R-:W-:Y:S01]  /*0190*/  ISETP.NE.AND P0, PT, RZ, UR4, PT ;  /* 0x00000004ff007c0c */ /* 0x000fe2000bf05270 */
[----:B-1----:R-:W-:-:S05]  /*01a0*/  IMAD.WIDE R4, R3, 0x4, R4 ;  /* 0x0000000403047825 */ /* 0x002fca00078e0204 */
[----:B------:R-:W2:Y:S01]  /*01b0*/  LDG.E R9, desc[UR6][R4.64] ;  /* 0x0000000604097981 */ /* 0x000ea2000c1e1900 */
[----:B------:R-:W-:-:S04]  /*01c0*/  IADD3 R6, P1, PT, R0, UR10, RZ ;  /* 0x0000000a00067c10 */ /* 0x000fc8000ff3e0ff */
[----:B------:R-:W-:Y:S02]  /*01d0*/  IADD3.X R7, PT, PT, R10, UR11, RZ, P1, !PT ;  /* 0x0000000b0a077c10 */ /* 0x000fe40008ffe4ff */
[----:B--2---:R-:W-:-:S05]  /*01e0*/  @P0 LOP3.LUT R9, RZ, R9, RZ, 0x33, !PT ;  /* 0x00000009ff090212 */ /* 0x004fca00078e33ff */
[----:B------:R-:W-:Y:S01]  /*01f0*/  STG.E.U8 desc[UR6][R6.64], R9 ;  /* 0x0000000906007986 */ /* 0x000fe2000c101106 */
[----:B------:R-:W-:Y:S05]  /*0200*/  EXIT ;  /* 0x000000000000794d */ /* 0x000fea0003800000 */
.L_x_0:
[----:B------:R-:W-:-:S00]  /*0210*/  BRA `(.L_x_0) ;  /* 0xfffffffc00fc7947 */ /* 0x000fc0000383ffff */
[----:B------:R-:W-:-:S00]  /*0220*/  NOP ;  /* 0x0000000000007918 */ /* 0x000fc00000000000 */
        /* <DEDUP_REMOVED lines=13> */
.L_x_2:


//--------------------- .text._Z16cuAutoAdjust_devPhS_iPib --------------------------
	.section	.text._Z16cuAutoAdjust_devPhS_iPib,"ax",@progbits
	.align	128
        .global         _Z16cuAutoAdjust_devPhS_iPib
        .type           _Z16cuAutoAdjust_devPhS_iPib,@function
        .size           _Z16cuAutoAdjust_devPhS_iPib,(.L_x_3 - _Z16cuAutoAdjust_devPhS_iPib)
        .other          _Z16cuAutoAdjust_devPhS_iPib,@"STO_CUDA_ENTRY STV_DEFAULT"
_Z16cuAutoAdjust_devPhS_iPib:
.text._Z16cuAutoAdjust_devPhS_iPib:
        /* <DEDUP_REMOVED lines=12> */
[----:B------:R-:W3:Y:S01]  /*00c0*/  LDCU.U8 UR4, c[0x0][0x3a0] ;  /* 0x00007400ff0477ac */ /* 0x000ee20008000000 */
[----:B0-----:R-:W-:-:S04]  /*00d0*/  IADD3 R4, P0, PT, R6, UR8, RZ ;  /* 0x0000000806047c10 */ /* 0x001fc8000ff1e0ff */
[----:B------:R-:W-:-:S06]  /*00e0*/  IADD3.X R5, PT, PT, R0, UR9, RZ, P0, !PT ;  /* 0x0000000900057c10 */ /* 0x000fcc00087fe4ff */
[----:B--2---:R-:W1:Y:S01]  /*00f0*/  LDG.E.U8 R5, desc[UR6][R4.64] ;  /* 0x0000000604057981 */ /* 0x004e62000c1e1100 */
[----:B---3--:R-:W-:-:S06]  /*0100*/  UPRMT UR4, UR4, 0x8880, URZ ;  /* 0x0000888004047896 */ /* 0x008fcc00080000ff */
[----:B------:R-:W-:Y:S01]  /*0110*/  ISETP.NE.AND P0, PT, RZ, UR4, PT ;  /* 0x00000004ff007c0c */ /* 0x000fe2000bf05270 */
[----:B-1----:R-:W-:-:S05]  /*0120*/  IMAD.WIDE.U32 R2, R5, 0x4, R2 ;  /* 0x0000000405027825 */ /* 0x002fca00078e0002 */
[----:B------:R-:W2:Y:S01]  /*0130*/  LDG.E R9, desc[UR6][R2.64] ;  /* 0x0000000602097981 */ /* 0x000ea2000c1e1900 */
[----:B------:R-:W-:-:S04]  /*0140*/  IADD3 R6, P1, PT, R6, UR10, RZ ;  /* 0x0000000a06067c10 */ /* 0x000fc8000ff3e0ff */
[----:B------:R-:W-:Y:S02]  /*0150*/  IADD3.X R7, PT, PT, R0, UR11, RZ, P1, !PT ;  /* 0x0000000b00077c10 */ /* 0x000fe40008ffe4ff */
[----:B--2---:R-:W-:-:S05]  /*0160*/  @P0 LOP3.LUT R9, RZ, R9, RZ, 0x33, !PT ;  /* 0x00000009ff090212 */ /* 0x004fca00078e33ff */
[----:B------:R-:W-:Y:S01]  /*0170*/  STG.E.U8 desc[UR6][R6.64], R9 ;  /* 0x0000000906007986 */ /* 0x000fe2000c101106 */
[----:B------:R-:W-:Y:S05]  /*0180*/  EXIT ;  /* 0x000000000000794d */ /* 0x000fea0003800000 */
.L_x_1:
        /* <DEDUP_REMOVED lines=15> */
.L_x_3:


//--------------------- .nv.shared.reserved.0     --------------------------
	.section	.nv.shared.reserved.0,"aw",@nobits
	.weak		__nv_reservedSMEM_offset_0_alias
	.size		__nv_reservedSMEM_offset_0_alias, 0, 64
	.other		__nv_reservedSMEM_offset_0_alias,@"STO_CUDA_RESERVED_SHARED STV_DEFAULT"
__nv_reservedSMEM_offset_0_alias:
	.zero		0
	.zero		64


//--------------------- .nv.constant0._Z18cuProcessImage_devPhS_iPiS0_bf --------------------------
	.section	.nv.constant0._Z18cuProcessImage_devPhS_iPiS0_bf,"a",@progbits
	.sectionflags	@""
	.align	4
.nv.constant0._Z18cuProcessImage_devPhS_iPiS0_bf:
	.zero		944


//--------------------- .nv.constant0._Z16cuAutoAdjust_devPhS_iPib --------------------------
	.section	.nv.constant0._Z16cuAutoAdjust_devPhS_iPib,"a",@progbits
	.sectionflags	@""
	.align	4
.nv.constant0._Z16cuAutoAdjust_devPhS_iPib:
	.zero		929


//--------------------- SYMBOLS --------------------------

	.type		.nv.reservedSmem.offset0,@object
	.size		.nv.reservedSmem.offset0,0x4
